//
// Generated by NVIDIA NVVM Compiler
//
// Compiler Build ID: CL-36424714
// Cuda compilation tools, release 13.0, V13.0.88
// Based on NVVM 20.0.0
//

.version 9.0
.target sm_100
.address_size 64

	// .globl	_Z6kercudddPciddi

.visible .entry _Z6kercudddPciddi(
	.param .f64 _Z6kercudddPciddi_param_0,
	.param .f64 _Z6kercudddPciddi_param_1,
	.param .u64 .ptr .align 1 _Z6kercudddPciddi_param_2,
	.param .u32 _Z6kercudddPciddi_param_3,
	.param .f64 _Z6kercudddPciddi_param_4,
	.param .f64 _Z6kercudddPciddi_param_5,
	.param .u32 _Z6kercudddPciddi_param_6
)
{
	.reg .pred 	%p<4>;
	.reg .b32 	%r<19>;
	.reg .b64 	%rd<5>;
	.reg .b64 	%fd<30>;

	ld.param.f64 	%fd10, [_Z6kercudddPciddi_param_0];
	ld.param.f64 	%fd11, [_Z6kercudddPciddi_param_1];
	ld.param.u64 	%rd1, [_Z6kercudddPciddi_param_2];
	ld.param.u32 	%r6, [_Z6kercudddPciddi_param_3];
	ld.param.f64 	%fd12, [_Z6kercudddPciddi_param_4];
	ld.param.f64 	%fd13, [_Z6kercudddPciddi_param_5];
	ld.param.u32 	%r7, [_Z6kercudddPciddi_param_6];
	mov.u32 	%r8, %ctaid.x;
	mov.u32 	%r9, %ntid.x;
	mov.u32 	%r10, %tid.x;
	mad.lo.s32 	%r1, %r8, %r9, %r10;
	mov.u32 	%r11, %ctaid.y;
	mov.u32 	%r12, %ntid.y;
	mov.u32 	%r13, %tid.y;
	mad.lo.s32 	%r2, %r11, %r12, %r13;
	cvt.rn.f64.u32 	%fd14, %r2;
	fma.rn.f64 	%fd1, %fd10, %fd14, %fd12;
	cvt.rn.f64.s32 	%fd15, %r1;
	mul.f64 	%fd16, %fd11, %fd15;
	sub.f64 	%fd2, %fd13, %fd16;
	setp.lt.s32 	%p1, %r6, 1;
	mov.f64 	%fd29, 0d0000000000000000;
	@%p1 bra 	$L__BB0_5;
	mov.f64 	%fd27, 0d0000000000000000;
	mov.b32 	%r17, 0;
	mov.f64 	%fd28, %fd27;
$L__BB0_2:
	mul.f64 	%fd18, %fd28, %fd28;
	mul.f64 	%fd19, %fd27, %fd27;
	sub.f64 	%fd20, %fd18, %fd19;
	add.f64 	%fd5, %fd1, %fd20;
	add.f64 	%fd21, %fd28, %fd28;
	fma.rn.f64 	%fd27, %fd21, %fd27, %fd2;
	mul.f64 	%fd22, %fd5, %fd5;
	fma.rn.f64 	%fd23, %fd27, %fd27, %fd22;
	setp.gt.f64 	%p2, %fd23, 0d4010000000000000;
	mov.u32 	%r18, %r17;
	@%p2 bra 	$L__BB0_4;
	add.s32 	%r17, %r17, 1;
	setp.ne.s32 	%p3, %r17, %r6;
	mov.f64 	%fd28, %fd5;
	mov.u32 	%r18, %r6;
	@%p3 bra 	$L__BB0_2;
$L__BB0_4:
	cvt.rn.f64.u32 	%fd29, %r18;
$L__BB0_5:
	cvta.to.global.u64 	%rd2, %rd1;
	cvt.rn.f64.s32 	%fd24, %r6;
	div.rn.f64 	%fd25, %fd29, %fd24;
	mul.f64 	%fd26, %fd25, 0d406FE00000000000;
	cvt.rzi.s32.f64 	%r15, %fd26;
	mad.lo.s32 	%r16, %r7, %r1, %r2;
	cvt.s64.s32 	%rd3, %r16;
	add.s64 	%rd4, %rd2, %rd3;
	st.global.u8 	[%rd4], %r15;
	ret;

}


// ===== COMPILED SASS (sm_100) =====

	.target	sm_100

	.elftype	@"ET_EXEC"


//--------------------- .note.nv.tkinfo           --------------------------
	.section	.note.nv.tkinfo,"",@"SHT_NOTE"
	.sectionflags	@"SHF_NOTE_NV_TKINFO"
	.tkinfo
        /*0018*/ 	.word	0x00000002
        /*0030*/ 	.string	""
        /*0030*/ 	.string	"ptxas"
        /*0030*/ 	.string	"Cuda compilation tools, release 13.0, V13.0.88"
        /*0030*/ 	.string	"Build cuda_13.0.r13.0/compiler.36424714_0"
        /*0030*/ 	.string	"-arch sm_100 -m 64 "



//--------------------- .note.nv.cuinfo           --------------------------
	.section	.note.nv.cuinfo,"",@"SHT_NOTE"
	.sectionflags	@"SHF_NOTE_NV_CUINFO"
        /*0018*/ 	.short	0x0002
        /*001a*/ 	.short	0x0064
        /*001c*/ 	.short	0x0082
	.zero		2


//--------------------- .nv.info                  --------------------------
	.section	.nv.info,"",@"SHT_CUDA_INFO"
	.align	4


	//----- nvinfo : EIATTR_REGCOUNT
	.align		4
        /*0000*/ 	.byte	0x04, 0x2f
        /*0002*/ 	.short	(.L_1 - .L_0)
	.align		4
.L_0:
        /*0004*/ 	.word	index@(_Z6kercudddPciddi)
        /*0008*/ 	.word	0x0000001a


	//----- nvinfo : EIATTR_FRAME_SIZE
	.align		4
.L_1:
        /*000c*/ 	.byte	0x04, 0x11
        /*000e*/ 	.short	(.L_3 - .L_2)
	.align		4
.L_2:
        /*0010*/ 	.word	index@($__internal_0_$__cuda_sm20_div_rn_f64_full)
        /*0014*/ 	.word	0x00000000


	//----- nvinfo : EIATTR_FRAME_SIZE
	.align		4
.L_3:
        /*0018*/ 	.byte	0x04, 0x11
        /*001a*/ 	.short	(.L_5 - .L_4)
	.align		4
.L_4:
        /*001c*/ 	.word	index@(_Z6kercudddPciddi)
        /*0020*/ 	.word	0x00000000


	//----- nvinfo : EIATTR_MIN_STACK_SIZE
	.align		4
.L_5:
        /*0024*/ 	.byte	0x04, 0x12
        /*0026*/ 	.short	(.L_7 - .L_6)
	.align		4
.L_6:
        /*0028*/ 	.word	index@(_Z6kercudddPciddi)
        /*002c*/ 	.word	0x00000000
.L_7:


//--------------------- .nv.compat                --------------------------
	.section	.nv.compat,"",@"SHT_CUDA_COMPAT_INFO"
	.align	4
        /*0000*/ 	.byte	0x02, 0x09, 0x00, 0x00, 0x02, 0x02, 0x01, 0x00, 0x02, 0x05, 0x05, 0x00, 0x03, 0x07, 0x01, 0x01
        /*0010*/ 	.byte	0x02, 0x03, 0x00, 0x00, 0x02, 0x06, 0x01, 0x00, 0x04, 0x0b, 0x08, 0x00, 0x01, 0x00, 0x00, 0x00
        /*0020*/ 	.byte	0x00, 0x00, 0x00, 0x00


//--------------------- .nv.info._Z6kercudddPciddi --------------------------
	.section	.nv.info._Z6kercudddPciddi,"",@"SHT_CUDA_INFO"
	.sectionflags	@""
	.align	4


	//----- nvinfo : EIATTR_CUDA_API_VERSION
	.align		4
        /*0000*/ 	.byte	0x04, 0x37
        /*0002*/ 	.short	(.L_9 - .L_8)
.L_8:
        /*0004*/ 	.word	0x00000082


	//----- nvinfo : EIATTR_KPARAM_INFO
	.align		4
.L_9:
        /*0008*/ 	.byte	0x04, 0x17
        /*000a*/ 	.short	(.L_11 - .L_10)
.L_10:
        /*000c*/ 	.word	0x00000000
        /*0010*/ 	.short	0x0006
        /*0012*/ 	.short	0x0030
        /*0014*/ 	.byte	0x00, 0xf0, 0x11, 0x00


	//----- nvinfo : EIATTR_KPARAM_INFO
	.align		4
.L_11:
        /*0018*/ 	.byte	0x04, 0x17
        /*001a*/ 	.short	(.L_13 - .L_12)
.L_12:
        /*001c*/ 	.word	0x00000000
        /*0020*/ 	.short	0x0005
        /*0022*/ 	.short	0x0028
        /*0024*/ 	.byte	0x00, 0xf0, 0x21, 0x00


	//----- nvinfo : EIATTR_KPARAM_INFO
	.align		4
.L_13:
        /*0028*/ 	.byte	0x04, 0x17
        /*002a*/ 	.short	(.L_15 - .L_14)
.L_14:
        /*002c*/ 	.word	0x00000000
        /*0030*/ 	.short	0x0004
        /*0032*/ 	.short	0x0020
        /*0034*/ 	.byte	0x00, 0xf0, 0x21, 0x00


	//----- nvinfo : EIATTR_KPARAM_INFO
	.align		4
.L_15:
        /*0038*/ 	.byte	0x04, 0x17
        /*003a*/ 	.short	(.L_17 - .L_16)
.L_16:
        /*003c*/ 	.word	0x00000000
        /*0040*/ 	.short	0x0003
        /*0042*/ 	.short	0x0018
        /*0044*/ 	.byte	0x00, 0xf0, 0x11, 0x00


	//----- nvinfo : EIATTR_KPARAM_INFO
	.align		4
.L_17:
        /*0048*/ 	.byte	0x04, 0x17
        /*004a*/ 	.short	(.L_19 - .L_18)
.L_18:
        /*004c*/ 	.word	0x00000000
        /*0050*/ 	.short	0x0002
        /*0052*/ 	.short	0x0010
        /*0054*/ 	.byte	0x00, 0xf5, 0x21, 0x00


	//----- nvinfo : EIATTR_KPARAM_INFO
	.align		4
.L_19:
        /*0058*/ 	.byte	0x04, 0x17
        /*005a*/ 	.short	(.L_21 - .L_20)
.L_20:
        /*005c*/ 	.word	0x00000000
        /*0060*/ 	.short	0x0001
        /*0062*/ 	.short	0x0008
        /*0064*/ 	.byte	0x00, 0xf0, 0x21, 0x00


	//----- nvinfo : EIATTR_KPARAM_INFO
	.align		4
.L_21:
        /*0068*/ 	.byte	0x04, 0x17
        /*006a*/ 	.short	(.L_23 - .L_22)
.L_22:
        /*006c*/ 	.word	0x00000000
        /*0070*/ 	.short	0x0000
        /*0072*/ 	.short	0x0000
        /*0074*/ 	.byte	0x00, 0xf0, 0x21, 0x00


	//----- nvinfo : EIATTR_SPARSE_MMA_MASK
	.align		4
.L_23:
        /*0078*/ 	.byte	0x03, 0x50
        /*007a*/ 	.short	0x0000


	//----- nvinfo : EIATTR_MAXREG_COUNT
	.align		4
        /*007c*/ 	.byte	0x03, 0x1b
        /*007e*/ 	.short	0x00ff


	//----- nvinfo : EIATTR_MERCURY_ISA_VERSION
	.align		4
        /*0080*/ 	.byte	0x03, 0x5f
        /*0082*/ 	.short	0x0101


	//----- nvinfo : EIATTR_VRC_CTA_INIT_COUNT
	.align		4
        /*0084*/ 	.byte	0x02, 0x4a
	.zero		1
	.zero		1


	//----- nvinfo : EIATTR_EXIT_INSTR_OFFSETS
	.align		4
        /*0088*/ 	.byte	0x04, 0x1c
        /*008a*/ 	.short	(.L_25 - .L_24)


	//   ....[0]....
.L_24:
        /*008c*/ 	.word	0x000004a0


	//----- nvinfo : EIATTR_CRS_STACK_SIZE
	.align		4
.L_25:
        /*0090*/ 	.byte	0x04, 0x1e
        /*0092*/ 	.short	(.L_27 - .L_26)
.L_26:
        /*0094*/ 	.word	0x00000000


	//----- nvinfo : EIATTR_CBANK_PARAM_SIZE
	.align		4
.L_27:
        /*0098*/ 	.byte	0x03, 0x19
        /*009a*/ 	.short	0x0034


	//----- nvinfo : EIATTR_PARAM_CBANK
	.align		4
        /*009c*/ 	.byte	0x04, 0x0a
        /*009e*/ 	.short	(.L_29 - .L_28)
	.align		4
.L_28:
        /*00a0*/ 	.word	index@(.nv.constant0._Z6kercudddPciddi)
        /*00a4*/ 	.short	0x0380
        /*00a6*/ 	.short	0x0034


	//----- nvinfo : EIATTR_SW_WAR
	.align		4
.L_29:
        /*00a8*/ 	.byte	0x04, 0x36
        /*00aa*/ 	.short	(.L_31 - .L_30)
.L_30:
        /*00ac*/ 	.word	0x00000008
.L_31:


//--------------------- .nv.callgraph             --------------------------
	.section	.nv.callgraph,"",@"SHT_CUDA_CALLGRAPH"
	.align	4
	.sectionentsize	8
	.align		4
        /*0000*/ 	.word	0x00000000
	.align		4
        /*0004*/ 	.word	0xffffffff
	.align		4
        /*0008*/ 	.word	0x00000000
	.align		4
        /*000c*/ 	.word	0xfffffffe
	.align		4
        /*0010*/ 	.word	0x00000000
	.align		4
        /*0014*/ 	.word	0xfffffffd
	.align		4
        /*0018*/ 	.word	0x00000000
	.align		4
        /*001c*/ 	.word	0xfffffffc


//--------------------- .text._Z6kercudddPciddi   --------------------------
	.section	.text._Z6kercudddPciddi,"ax",@progbits
	.align	128
        .global         _Z6kercudddPciddi
        .type           _Z6kercudddPciddi,@function
        .size           _Z6kercudddPciddi,(.L_x_12 - _Z6kercudddPciddi)
        .other          _Z6kercudddPciddi,@"STO_CUDA_ENTRY STV_DEFAULT"
_Z6kercudddPciddi:
.text._Z6kercudddPciddi:
[----:B------:R-:W-:Y:S01]  /*0000*/  LDC R1, c[0x0][0x37c] ;  /* 0x0000df00ff017b82 */ /* 0x000fe20000000800 */
[----:B------:R-:W0:Y:S07]  /*0010*/  S2R R3, SR_TID.X ;  /* 0x0000000000037919 */ /* 0x000e2e0000002100 */
[----:B------:R-:W0:Y:S01]  /*0020*/  S2UR UR4, SR_CTAID.X ;  /* 0x00000000000479c3 */ /* 0x000e220000002500 */
[----:B------:R-:W1:Y:S01]  /*0030*/  LDCU.128 UR8, c[0x0][0x380] ;  /* 0x00007000ff0877ac */ /* 0x000e620008000c00 */
[----:B------:R-:W2:Y:S06]  /*0040*/  S2R R4, SR_TID.Y ;  /* 0x0000000000047919 */ /* 0x000eac0000002200 */
[----:B------:R-:W0:Y:S08]  /*0050*/  LDC R0, c[0x0][0x360] ;  /* 0x0000d800ff007b82 */ /* 0x000e300000000800 */
[----:B------:R-:W2:Y:S08]  /*0060*/  S2UR UR5, SR_CTAID.Y ;  /* 0x00000000000579c3 */ /* 0x000eb00000002600 */
[----:B------:R-:W2:Y:S01]  /*0070*/  LDC R5, c[0x0][0x364] ;  /* 0x0000d900ff057b82 */ /* 0x000ea20000000800 */
[----:B0-----:R-:W-:Y:S01]  /*0080*/  IMAD R0, R0, UR4, R3 ;  /* 0x0000000400007c24 */ /* 0x001fe2000f8e0203 */
[----:B------:R-:W0:Y:S06]  /*0090*/  LDCU UR4, c[0x0][0x398] ;  /* 0x00007300ff0477ac */ /* 0x000e2c0008000800 */
[----:B------:R-:W1:Y:S01]  /*00a0*/  LDC.64 R10, c[0x0][0x3a8] ;  /* 0x0000ea00ff0a7b82 */ /* 0x000e620000000a00 */
[----:B------:R-:W1:Y:S07]  /*00b0*/  I2F.F64 R2, R0 ;  /* 0x0000000000027312 */ /* 0x000e6e0000201c00 */
[----:B------:R-:W3:Y:S01]  /*00c0*/  LDC.64 R6, c[0x0][0x3a0] ;  /* 0x0000e800ff067b82 */ /* 0x000ee20000000a00 */
[----:B--2---:R-:W-:Y:S01]  /*00d0*/  IMAD R5, R5, UR5, R4 ;  /* 0x0000000505057c24 */ /* 0x004fe2000f8e0204 */
[----:B0-----:R-:W-:-:S03]  /*00e0*/  UISETP.GE.AND UP0, UPT, UR4, 0x1, UPT ;  /* 0x000000010400788c */ /* 0x001fc6000bf06270 */
[----:B------:R-:W3:Y:S01]  /*00f0*/  I2F.F64.U32 R8, R5 ;  /* 0x0000000500087312 */ /* 0x000ee20000201800 */
[----:B-1----:R-:W-:Y:S02]  /*0100*/  DFMA R2, -R2, UR10, R10 ;  /* 0x0000000a02027c2b */ /* 0x002fe4000800010a */
[----:B---3--:R-:W-:Y:S01]  /*0110*/  DFMA R8, R8, UR8, R6 ;  /* 0x0000000808087c2b */ /* 0x008fe20008000006 */
[----:B------:R-:W-:Y:S02]  /*0120*/  CS2R R6, SRZ ;  /* 0x0000000000067805 */ /* 0x000fe4000001ff00 */
[----:B------:R-:W-:Y:S08]  /*0130*/  BRA.U !UP0, `(.L_x_0) ;  /* 0x00000001085c7547 */ /* 0x000ff0000b800000 */
[----:B------:R-:W-:Y:S01]  /*0140*/  BSSY.RECONVERGENT B0, `(.L_x_1) ;  /* 0x0000015000007945 */ /* 0x000fe20003800200 */
[----:B------:R-:W-:Y:S01]  /*0150*/  IMAD.MOV.U32 R4, RZ, RZ, RZ ;  /* 0x000000ffff047224 */ /* 0x000fe200078e00ff */
[----:B------:R-:W-:Y:S02]  /*0160*/  CS2R R6, SRZ ;  /* 0x0000000000067805 */ /* 0x000fe4000001ff00 */
[----:B------:R-:W-:Y:S01]  /*0170*/  CS2R R10, SRZ ;  /* 0x00000000000a7805 */ /* 0x000fe2000001ff00 */
[----:B------:R-:W0:Y:S01]  /*0180*/  LDCU UR4, c[0x0][0x398] ;  /* 0x00007300ff0477ac */ /* 0x000e220008000800 */
[----:B------:R-:W1:Y:S05]  /*0190*/  LDCU UR5, c[0x0][0x398] ;  /* 0x00007300ff0577ac */ /* 0x000e6a0008000800 */
.L_x_3:
[----:B------:R-:W-:-:S08]  /*01a0*/  DMUL R12, R6, R6 ;  /* 0x00000006060c7228 */ /* 0x000fd00000000000 */
[C---:B------:R-:W-:Y:S02]  /*01b0*/  DFMA R12, R10.reuse, R10, -R12 ;  /* 0x0000000a0a0c722b */ /* 0x040fe4000000080c */
[----:B------:R-:W-:-:S06]  /*01c0*/  DADD R10, R10, R10 ;  /* 0x000000000a0a7229 */ /* 0x000fcc000000000a */
[----:B------:R-:W-:Y:S02]  /*01d0*/  DADD R12, R8, R12 ;  /* 0x00000000080c7229 */ /* 0x000fe4000000000c */
[----:B------:R-:W-:-:S06]  /*01e0*/  DFMA R6, R10, R6, R2 ;  /* 0x000000060a06722b */ /* 0x000fcc0000000002 */
[----:B------:R-:W-:-:S08]  /*01f0*/  DMUL R10, R12, R12 ;  /* 0x0000000c0c0a7228 */ /* 0x000fd00000000000 */
[----:B------:R-:W-:-:S08]  /*0200*/  DFMA R10, R6, R6, R10 ;  /* 0x00000006060a722b */ /* 0x000fd0000000000a */
[----:B------:R-:W-:-:S14]  /*0210*/  DSETP.GT.AND P0, PT, R10, 4, PT ;  /* 0x401000000a00742a */ /* 0x000fdc0003f04000 */
[----:B------:R-:W-:Y:S05]  /*0220*/  @P0 BRA `(.L_x_2) ;  /* 0x0000000000180947 */ /* 0x000fea0003800000 */
[----:B------:R-:W-:Y:S02]  /*0230*/  VIADD R4, R4, 0x1 ;  /* 0x0000000104047836 */ /* 0x000fe40000000000 */
[----:B------:R-:W-:Y:S02]  /*0240*/  IMAD.MOV.U32 R10, RZ, RZ, R12 ;  /* 0x000000ffff0a7224 */ /* 0x000fe400078e000c */
[----:B------:R-:W-:Y:S01]  /*0250*/  IMAD.MOV.U32 R11, RZ, RZ, R13 ;  /* 0x000000ffff0b7224 */ /* 0x000fe200078e000d */
[----:B-1----:R-:W-:-:S13]  /*0260*/  ISETP.NE.AND P0, PT, R4, UR5, PT ;  /* 0x0000000504007c0c */ /* 0x002fda000bf05270 */
[----:B------:R-:W-:Y:S05]  /*0270*/  @P0 BRA `(.L_x_3) ;  /* 0xfffffffc00c80947 */ /* 0x000fea000383ffff */
[----:B0-----:R-:W-:-:S07]  /*0280*/  IMAD.U32 R4, RZ, RZ, UR4 ;  /* 0x00000004ff047e24 */ /* 0x001fce000f8e00ff */
.L_x_2:
[----:B01----:R-:W-:Y:S05]  /*0290*/  BSYNC.RECONVERGENT B0 ;  /* 0x0000000000007941 */ /* 0x003fea0003800200 */
.L_x_1:
[----:B------:R0:W1:Y:S02]  /*02a0*/  I2F.F64.U32 R6, R4 ;  /* 0x0000000400067312 */ /* 0x0000640000201800 */
.L_x_0:
[----:B------:R-:W2:Y:S01]  /*02b0*/  LDCU UR4, c[0x0][0x398] ;  /* 0x00007300ff0477ac */ /* 0x000ea20008000800 */
[----:B------:R-:W-:Y:S01]  /*02c0*/  IMAD.MOV.U32 R2, RZ, RZ, 0x1 ;  /* 0x00000001ff027424 */ /* 0x000fe200078e00ff */
[----:B-1----:R-:W-:Y:S01]  /*02d0*/  FSETP.GEU.AND P1, PT, |R7|, 6.5827683646048100446e-37, PT ;  /* 0x036000000700780b */ /* 0x002fe20003f2e200 */
[----:B------:R-:W-:Y:S01]  /*02e0*/  BSSY.RECONVERGENT B0, `(.L_x_4) ;  /* 0x0000013000007945 */ /* 0x000fe20003800200 */
[----:B--2---:R-:W1:Y:S01]  /*02f0*/  I2F.F64 R8, UR4 ;  /* 0x0000000400087d12 */ /* 0x004e620008201c00 */
[----:B------:R-:W2:Y:S07]  /*0300*/  LDCU.64 UR4, c[0x0][0x358] ;  /* 0x00006b00ff0477ac */ /* 0x000eae0008000a00 */
[----:B-1----:R-:W1:Y:S02]  /*0310*/  MUFU.RCP64H R3, R9 ;  /* 0x0000000900037308 */ /* 0x002e640000001800 */
[----:B-1----:R-:W-:-:S08]  /*0320*/  DFMA R10, -R8, R2, 1 ;  /* 0x3ff00000080a742b */ /* 0x002fd00000000102 */
[----:B------:R-:W-:-:S08]  /*0330*/  DFMA R10, R10, R10, R10 ;  /* 0x0000000a0a0a722b */ /* 0x000fd0000000000a */
[----:B------:R-:W-:-:S08]  /*0340*/  DFMA R10, R2, R10, R2 ;  /* 0x0000000a020a722b */ /* 0x000fd00000000002 */
[----:B------:R-:W-:-:S08]  /*0350*/  DFMA R2, -R8, R10, 1 ;  /* 0x3ff000000802742b */ /* 0x000fd0000000010a */
[----:B------:R-:W-:-:S08]  /*0360*/  DFMA R2, R10, R2, R10 ;  /* 0x000000020a02722b */ /* 0x000fd0000000000a */
[----:B------:R-:W-:-:S08]  /*0370*/  DMUL R10, R2, R6 ;  /* 0x00000006020a7228 */ /* 0x000fd00000000000 */
[----:B------:R-:W-:-:S08]  /*0380*/  DFMA R12, -R8, R10, R6 ;  /* 0x0000000a080c722b */ /* 0x000fd00000000106 */
[----:B------:R-:W-:-:S10]  /*0390*/  DFMA R2, R2, R12, R10 ;  /* 0x0000000c0202722b */ /* 0x000fd4000000000a */
[----:B0-----:R-:W-:-:S05]  /*03a0*/  FFMA R4, RZ, R9, R3 ;  /* 0x00000009ff047223 */ /* 0x001fca0000000003 */
[----:B------:R-:W-:-:S13]  /*03b0*/  FSETP.GT.AND P0, PT, |R4|, 1.469367938527859385e-39, PT ;  /* 0x001000000400780b */ /* 0x000fda0003f04200 */
[----:B--2---:R-:W-:Y:S05]  /*03c0*/  @P0 BRA P1, `(.L_x_5) ;  /* 0x0000000000100947 */ /* 0x004fea0000800000 */
[----:B------:R-:W-:-:S07]  /*03d0*/  MOV R4, 0x3f0 ;  /* 0x000003f000047802 */ /* 0x000fce0000000f00 */
[----:B------:R-:W-:Y:S05]  /*03e0*/  CALL.REL.NOINC `($__internal_0_$__cuda_sm20_div_rn_f64_full) ;  /* 0x0000000000307944 */ /* 0x000fea0003c00000 */
[----:B------:R-:W-:Y:S02]  /*03f0*/  IMAD.MOV.U32 R2, RZ, RZ, R12 ;  /* 0x000000ffff027224 */ /* 0x000fe400078e000c */
[----:B------:R-:W-:-:S07]  /*0400*/  IMAD.MOV.U32 R3, RZ, RZ, R13 ;  /* 0x000000ffff037224 */ /* 0x000fce00078e000d */
.L_x_5:
[----:B------:R-:W-:Y:S05]  /*0410*/  BSYNC.RECONVERGENT B0 ;  /* 0x0000000000007941 */ /* 0x000fea0003800200 */
.L_x_4:
[----:B------:R-:W0:Y:S01]  /*0420*/  LDCU UR6, c[0x0][0x3b0] ;  /* 0x00007600ff0677ac */ /* 0x000e220008000800 */
[----:B------:R-:W-:Y:S01]  /*0430*/  DMUL R2, R2, 255 ;  /* 0x406fe00002027828 */ /* 0x000fe20000000000 */
[----:B------:R-:W1:Y:S09]  /*0440*/  LDCU.64 UR8, c[0x0][0x390] ;  /* 0x00007200ff0877ac */ /* 0x000e720008000a00 */
[----:B------:R-:W2:Y:S01]  /*0450*/  F2I.F64.TRUNC R3, R2 ;  /* 0x0000000200037311 */ /* 0x000ea2000030d100 */
[----:B0-----:R-:W-:-:S05]  /*0460*/  IMAD R0, R0, UR6, R5 ;  /* 0x0000000600007c24 */ /* 0x001fca000f8e0205 */
[----:B-1----:R-:W-:-:S04]  /*0470*/  IADD3 R4, P0, PT, R0, UR8, RZ ;  /* 0x0000000800047c10 */ /* 0x002fc8000ff1e0ff */
[----:B------:R-:W-:-:S05]  /*0480*/  LEA.HI.X.SX32 R5, R0, UR9, 0x1, P0 ;  /* 0x0000000900057c11 */ /* 0x000fca00080f0eff */
[----:B--2---:R-:W-:Y:S01]  /*0490*/  STG.E.U8 desc[UR4][R4.64], R3 ;  /* 0x0000000304007986 */ /* 0x004fe2000c101104 */
[----:B------:R-:W-:Y:S05]  /*04a0*/  EXIT ;  /* 0x000000000000794d */ /* 0x000fea0003800000 */
        .weak           $__internal_0_$__cuda_sm20_div_rn_f64_full
        .type           $__internal_0_$__cuda_sm20_div_rn_f64_full,@function
        .size           $__internal_0_$__cuda_sm20_div_rn_f64_full,(.L_x_12 - $__internal_0_$__cuda_sm20_div_rn_f64_full)
$__internal_0_$__cuda_sm20_div_rn_f64_full:
[C---:B------:R-:W-:Y:S01]  /*04b0*/  FSETP.GEU.AND P0, PT, |R9|.reuse, 1.469367938527859385e-39, PT ;  /* 0x001000000900780b */ /* 0x040fe20003f0e200 */
[--C-:B------:R-:W-:Y:S01]  /*04c0*/  IMAD.MOV.U32 R10, RZ, RZ, R8.reuse ;  /* 0x000000ffff0a7224 */ /* 0x100fe200078e0008 */
[----:B------:R-:W-:Y:S01]  /*04d0*/  LOP3.LUT R2, R9, 0x800fffff, RZ, 0xc0, !PT ;  /* 0x800fffff09027812 */ /* 0x000fe200078ec0ff */
[----:B------:R-:W-:Y:S01]  /*04e0*/  IMAD.MOV.U32 R11, RZ, RZ, R9 ;  /* 0x000000ffff0b7224 */ /* 0x000fe200078e0009 */
[C---:B------:R-:W-:Y:S01]  /*04f0*/  FSETP.GEU.AND P2, PT, |R7|.reuse, 1.469367938527859385e-39, PT ;  /* 0x001000000700780b */ /* 0x040fe20003f4e200 */
[----:B------:R-:W-:Y:S01]  /*0500*/  IMAD.MOV.U32 R16, RZ, RZ, 0x1 ;  /* 0x00000001ff107424 */ /* 0x000fe200078e00ff */
[----:B------:R-:W-:Y:S01]  /*0510*/  LOP3.LUT R3, R2, 0x3ff00000, RZ, 0xfc, !PT ;  /* 0x3ff0000002037812 */ /* 0x000fe200078efcff */
[----:B------:R-:W-:Y:S01]  /*0520*/  IMAD.MOV.U32 R2, RZ, RZ, R8 ;  /* 0x000000ffff027224 */ /* 0x000fe200078e0008 */
[----:B------:R-:W-:Y:S01]  /*0530*/  LOP3.LUT R12, R7, 0x7ff00000, RZ, 0xc0, !PT ;  /* 0x7ff00000070c7812 */ /* 0x000fe200078ec0ff */
[----:B------:R-:W-:Y:S01]  /*0540*/  IMAD.MOV.U32 R8, RZ, RZ, R6 ;  /* 0x000000ffff087224 */ /* 0x000fe200078e0006 */
[----:B------:R-:W-:Y:S03]  /*0550*/  BSSY.RECONVERGENT B1, `(.L_x_6) ;  /* 0x0000050000017945 */ /* 0x000fe60003800200 */
[----:B------:R-:W-:-:S04]  /*0560*/  @!P0 DMUL R2, R10, 8.98846567431157953865e+307 ;  /* 0x7fe000000a028828 */ /* 0x000fc80000000000 */
[----:B------:R-:W-:Y:S02]  /*0570*/  @!P2 LOP3.LUT R13, R11, 0x7ff00000, RZ, 0xc0, !PT ;  /* 0x7ff000000b0da812 */ /* 0x000fe400078ec0ff */
[----:B------:R-:W0:Y:S02]  /*0580*/  MUFU.RCP64H R17, R3 ;  /* 0x0000000300117308 */ /* 0x000e240000001800 */
[----:B------:R-:W-:Y:S01]  /*0590*/  @!P2 ISETP.GE.U32.AND P3, PT, R12, R13, PT ;  /* 0x0000000d0c00a20c */ /* 0x000fe20003f66070 */
[----:B------:R-:W-:Y:S01]  /*05a0*/  IMAD.MOV.U32 R13, RZ, RZ, 0x1ca00000 ;  /* 0x1ca00000ff0d7424 */ /* 0x000fe200078e00ff */
[----:B0-----:R-:W-:-:S08]  /*05b0*/  DFMA R14, R16, -R2, 1 ;  /* 0x3ff00000100e742b */ /* 0x001fd00000000802 */
[----:B------:R-:W-:Y:S01]  /*05c0*/  DFMA R18, R14, R14, R14 ;  /* 0x0000000e0e12722b */ /* 0x000fe2000000000e */
[----:B------:R-:W-:-:S04]  /*05d0*/  LOP3.LUT R15, R9, 0x7ff00000, RZ, 0xc0, !PT ;  /* 0x7ff00000090f7812 */ /* 0x000fc800078ec0ff */
[----:B------:R-:W-:-:S03]  /*05e0*/  ISETP.GE.U32.AND P1, PT, R12, R15, PT ;  /* 0x0000000f0c00720c */ /* 0x000fc60003f26070 */
[----:B------:R-:W-:Y:S01]  /*05f0*/  DFMA R16, R16, R18, R16 ;  /* 0x000000121010722b */ /* 0x000fe20000000010 */
[C---:B------:R-:W-:Y:S01]  /*0600*/  @!P2 SEL R19, R13.reuse, 0x63400000, !P3 ;  /* 0x634000000d13a807 */ /* 0x040fe20005800000 */
[----:B------:R-:W-:Y:S01]  /*0610*/  @!P2 IMAD.MOV.U32 R18, RZ, RZ, RZ ;  /* 0x000000ffff12a224 */ /* 0x000fe200078e00ff */
[----:B------:R-:W-:Y:S02]  /*0620*/  SEL R9, R13, 0x63400000, !P1 ;  /* 0x634000000d097807 */ /* 0x000fe40004800000 */
[--C-:B------:R-:W-:Y:S02]  /*0630*/  @!P2 LOP3.LUT R19, R19, 0x80000000, R7.reuse, 0xf8, !PT ;  /* 0x800000001313a812 */ /* 0x100fe400078ef807 */
[----:B------:R-:W-:Y:S01]  /*0640*/  LOP3.LUT R9, R9, 0x800fffff, R7, 0xf8, !PT ;  /* 0x800fffff09097812 */ /* 0x000fe200078ef807 */
[----:B------:R-:W-:Y:S01]  /*0650*/  DFMA R20, R16, -R2, 1 ;  /* 0x3ff000001014742b */ /* 0x000fe20000000802 */
[----:B------:R-:W-:-:S06]  /*0660*/  @!P2 LOP3.LUT R19, R19, 0x100000, RZ, 0xfc, !PT ;  /* 0x001000001313a812 */ /* 0x000fcc00078efcff */
[----:B------:R-:W-:Y:S02]  /*0670*/  @!P2 DFMA R8, R8, 2, -R18 ;  /* 0x400000000808a82b */ /* 0x000fe40000000812 */
[----:B------:R-:W-:Y:S01]  /*0680*/  DFMA R16, R16, R20, R16 ;  /* 0x000000141010722b */ /* 0x000fe20000000010 */
[----:B------:R-:W-:Y:S02]  /*0690*/  IMAD.MOV.U32 R21, RZ, RZ, R12 ;  /* 0x000000ffff157224 */ /* 0x000fe400078e000c */
[----:B------:R-:W-:Y:S01]  /*06a0*/  IMAD.MOV.U32 R20, RZ, RZ, R15 ;  /* 0x000000ffff147224 */ /* 0x000fe200078e000f */
[----:B------:R-:W-:-:S04]  /*06b0*/  @!P0 LOP3.LUT R20, R3, 0x7ff00000, RZ, 0xc0, !PT ;  /* 0x7ff0000003148812 */ /* 0x000fc800078ec0ff */
[----:B------:R-:W-:Y:S01]  /*06c0*/  @!P2 LOP3.LUT R21, R9, 0x7ff00000, RZ, 0xc0, !PT ;  /* 0x7ff000000915a812 */ /* 0x000fe200078ec0ff */
[----:B------:R-:W-:Y:S01]  /*06d0*/  DMUL R18, R16, R8 ;  /* 0x0000000810127228 */ /* 0x000fe20000000000 */
[----:B------:R-:W-:-:S03]  /*06e0*/  VIADD R23, R20, 0xffffffff ;  /* 0xffffffff14177836 */ /* 0x000fc60000000000 */
[----:B------:R-:W-:-:S04]  /*06f0*/  VIADD R22, R21, 0xffffffff ;  /* 0xffffffff15167836 */ /* 0x000fc80000000000 */
[----:B------:R-:W-:Y:S01]  /*0700*/  DFMA R14, R18, -R2, R8 ;  /* 0x80000002120e722b */ /* 0x000fe20000000008 */
[----:B------:R-:W-:-:S04]  /*0710*/  ISETP.GT.U32.AND P0, PT, R22, 0x7feffffe, PT ;  /* 0x7feffffe1600780c */ /* 0x000fc80003f04070 */
[----:B------:R-:W-:-:S03]  /*0720*/  ISETP.GT.U32.OR P0, PT, R23, 0x7feffffe, P0 ;  /* 0x7feffffe1700780c */ /* 0x000fc60000704470 */
[----:B------:R-:W-:-:S10]  /*0730*/  DFMA R14, R16, R14, R18 ;  /* 0x0000000e100e722b */ /* 0x000fd40000000012 */
[----:B------:R-:W-:Y:S05]  /*0740*/  @P0 BRA `(.L_x_7) ;  /* 0x00000000006c0947 */ /* 0x000fea0003800000 */
[----:B------:R-:W-:-:S04]  /*0750*/  LOP3.LUT R7, R11, 0x7ff00000, RZ, 0xc0, !PT ;  /* 0x7ff000000b077812 */ /* 0x000fc800078ec0ff */
[CC--:B------:R-:W-:Y:S02]  /*0760*/  VIADDMNMX R6, R12.reuse, -R7.reuse, 0xb9600000, !PT ;  /* 0xb96000000c067446 */ /* 0x0c0fe40007800907 */
[----:B------:R-:W-:Y:S02]  /*0770*/  ISETP.GE.U32.AND P0, PT, R12, R7, PT ;  /* 0x000000070c00720c */ /* 0x000fe40003f06070 */
[----:B------:R-:W-:Y:S02]  /*0780*/  VIMNMX R6, PT, PT, R6, 0x46a00000, PT ;  /* 0x46a0000006067848 */ /* 0x000fe40003fe0100 */
[----:B------:R-:W-:-:S05]  /*0790*/  SEL R13, R13, 0x63400000, !P0 ;  /* 0x634000000d0d7807 */ /* 0x000fca0004000000 */
[----:B------:R-:W-:Y:S02]  /*07a0*/  IMAD.IADD R16, R6, 0x1, -R13 ;  /* 0x0000000106107824 */ /* 0x000fe400078e0a0d */
[----:B------:R-:W-:Y:S02]  /*07b0*/  IMAD.MOV.U32 R6, RZ, RZ, RZ ;  /* 0x000000ffff067224 */ /* 0x000fe400078e00ff */
[----:B------:R-:W-:-:S06]  /*07c0*/  VIADD R7, R16, 0x7fe00000 ;  /* 0x7fe0000010077836 */ /* 0x000fcc0000000000 */
[----:B------:R-:W-:-:S10]  /*07d0*/  DMUL R12, R14, R6 ;  /* 0x000000060e0c7228 */ /* 0x000fd40000000000 */
[----:B------:R-:W-:-:S13]  /*07e0*/  FSETP.GTU.AND P0, PT, |R13|, 1.469367938527859385e-39, PT ;  /* 0x001000000d00780b */ /* 0x000fda0003f0c200 */
[----:B------:R-:W-:Y:S05]  /*07f0*/  @P0 BRA `(.L_x_8) ;  /* 0x0000000000940947 */ /* 0x000fea0003800000 */
[----:B------:R-:W-:Y:S01]  /*0800*/  DFMA R2, R14, -R2, R8 ;  /* 0x800000020e02722b */ /* 0x000fe20000000008 */
[----:B------:R-:W-:-:S09]  /*0810*/  IMAD.MOV.U32 R6, RZ, RZ, RZ ;  /* 0x000000ffff067224 */ /* 0x000fd200078e00ff */
[C---:B------:R-:W-:Y:S02]  /*0820*/  FSETP.NEU.AND P0, PT, R3.reuse, RZ, PT ;  /* 0x000000ff0300720b */ /* 0x040fe40003f0d000 */
[----:B------:R-:W-:-:S04]  /*0830*/  LOP3.LUT R11, R3, 0x80000000, R11, 0x48, !PT ;  /* 0x80000000030b7812 */ /* 0x000fc800078e480b */
[----:B------:R-:W-:-:S07]  /*0840*/  LOP3.LUT R7, R11, R7, RZ, 0xfc, !PT ;  /* 0x000000070b077212 */ /* 0x000fce00078efcff */
[----:B------:R-:W-:Y:S05]  /*0850*/  @!P0 BRA `(.L_x_8) ;  /* 0x00000000007c8947 */ /* 0x000fea0003800000 */
[----:B------:R-:W-:Y:S01]  /*0860*/  IMAD.MOV R3, RZ, RZ, -R16 ;  /* 0x000000ffff037224 */ /* 0x000fe200078e0a10 */
[----:B------:R-:W-:Y:S01]  /*0870*/  DMUL.RP R6, R14, R6 ;  /* 0x000000060e067228 */ /* 0x000fe20000008000 */
[----:B------:R-:W-:-:S06]  /*0880*/  IMAD.MOV.U32 R2, RZ, RZ, RZ ;  /* 0x000000ffff027224 */ /* 0x000fcc00078e00ff */
[----:B------:R-:W-:-:S03]  /*0890*/  DFMA R2, R12, -R2, R14 ;  /* 0x800000020c02722b */ /* 0x000fc6000000000e */
[----:B------:R-:W-:-:S03]  /*08a0*/  LOP3.LUT R11, R7, R11, RZ, 0x3c, !PT ;  /* 0x0000000b070b7212 */ /* 0x000fc600078e3cff */
[----:B------:R-:W-:-:S04]  /*08b0*/  IADD3 R2, PT, PT, -R16, -0x43300000, RZ ;  /* 0xbcd0000010027810 */ /* 0x000fc80007ffe1ff */
[----:B------:R-:W-:-:S04]  /*08c0*/  FSETP.NEU.AND P0, PT, |R3|, R2, PT ;  /* 0x000000020300720b */ /* 0x000fc80003f0d200 */
[----:B------:R-:W-:Y:S02]  /*08d0*/  FSEL R12, R6, R12, !P0 ;  /* 0x0000000c060c7208 */ /* 0x000fe40004000000 */
[----:B------:R-:W-:Y:S01]  /*08e0*/  FSEL R13, R11, R13, !P0 ;  /* 0x0000000d0b0d7208 */ /* 0x000fe20004000000 */
[----:B------:R-:W-:Y:S06]  /*08f0*/  BRA `(.L_x_8) ;  /* 0x0000000000547947 */ /* 0x000fec0003800000 */
.L_x_7:
[----:B------:R-:W-:-:S14]  /*0900*/  DSETP.NAN.AND P0, PT, R6, R6, PT ;  /* 0x000000060600722a */ /* 0x000fdc0003f08000 */
[----:B------:R-:W-:Y:S05]  /*0910*/  @P0 BRA `(.L_x_9) ;  /* 0x0000000000440947 */ /* 0x000fea0003800000 */
[----:B------:R-:W-:-:S14]  /*0920*/  DSETP.NAN.AND P0, PT, R10, R10, PT ;  /* 0x0000000a0a00722a */ /* 0x000fdc0003f08000 */
[----:B------:R-:W-:Y:S05]  /*0930*/  @P0 BRA `(.L_x_10) ;  /* 0x0000000000300947 */ /* 0x000fea0003800000 */
[----:B------:R-:W-:Y:S01]  /*0940*/  ISETP.NE.AND P0, PT, R21, R20, PT ;  /* 0x000000141500720c */ /* 0x000fe20003f05270 */
[----:B------:R-:W-:Y:S02]  /*0950*/  IMAD.MOV.U32 R12, RZ, RZ, 0x0 ;  /* 0x00000000ff0c7424 */ /* 0x000fe400078e00ff */
[----:B------:R-:W-:-:S10]  /*0960*/  IMAD.MOV.U32 R13, RZ, RZ, -0x80000 ;  /* 0xfff80000ff0d7424 */ /* 0x000fd400078e00ff */
[----:B------:R-:W-:Y:S05]  /*0970*/  @!P0 BRA `(.L_x_8) ;  /* 0x0000000000348947 */ /* 0x000fea0003800000 */
[----:B------:R-:W-:Y:S02]  /*0980*/  ISETP.NE.AND P0, PT, R21, 0x7ff00000, PT ;  /* 0x7ff000001500780c */ /* 0x000fe40003f05270 */
[----:B------:R-:W-:Y:S02]  /*0990*/  LOP3.LUT R13, R7, 0x80000000, R11, 0x48, !PT ;  /* 0x80000000070d7812 */ /* 0x000fe400078e480b */
[----:B------:R-:W-:-:S13]  /*09a0*/  ISETP.EQ.OR P0, PT, R20, RZ, !P0 ;  /* 0x000000ff1400720c */ /* 0x000fda0004702670 */
[----:B------:R-:W-:Y:S01]  /*09b0*/  @P0 LOP3.LUT R2, R13, 0x7ff00000, RZ, 0xfc, !PT ;  /* 0x7ff000000d020812 */ /* 0x000fe200078efcff */
[----:B------:R-:W-:Y:S02]  /*09c0*/  @!P0 IMAD.MOV.U32 R12, RZ, RZ, RZ ;  /* 0x000000ffff0c8224 */ /* 0x000fe400078e00ff */
[----:B------:R-:W-:Y:S02]  /*09d0*/  @P0 IMAD.MOV.U32 R12, RZ, RZ, RZ ;  /* 0x000000ffff0c0224 */ /* 0x000fe400078e00ff */
[----:B------:R-:W-:Y:S01]  /*09e0*/  @P0 IMAD.MOV.U32 R13, RZ, RZ, R2 ;  /* 0x000000ffff0d0224 */ /* 0x000fe200078e0002 */
[----:B------:R-:W-:Y:S06]  /*09f0*/  BRA `(.L_x_8) ;  /* 0x0000000000147947 */ /* 0x000fec0003800000 */
.L_x_10:
[----:B------:R-:W-:Y:S01]  /*0a00*/  LOP3.LUT R13, R11, 0x80000, RZ, 0xfc, !PT ;  /* 0x000800000b0d7812 */ /* 0x000fe200078efcff */
[----:B------:R-:W-:Y:S01]  /*0a10*/  IMAD.MOV.U32 R12, RZ, RZ, R10 ;  /* 0x000000ffff0c7224 */ /* 0x000fe200078e000a */
[----:B------:R-:W-:Y:S06]  /*0a20*/  BRA `(.L_x_8) ;  /* 0x0000000000087947 */ /* 0x000fec0003800000 */
.L_x_9:
[----:B------:R-:W-:Y:S01]  /*0a30*/  LOP3.LUT R13, R7, 0x80000, RZ, 0xfc, !PT ;  /* 0x00080000070d7812 */ /* 0x000fe200078efcff */
[----:B------:R-:W-:-:S07]  /*0a40*/  IMAD.MOV.U32 R12, RZ, RZ, R6 ;  /* 0x000000ffff0c7224 */ /* 0x000fce00078e0006 */
.L_x_8:
[----:B------:R-:W-:Y:S05]  /*0a50*/  BSYNC.RECONVERGENT B1 ;  /* 0x0000000000017941 */ /* 0x000fea0003800200 */
.L_x_6:
[----:B------:R-:W-:Y:S02]  /*0a60*/  IMAD.MOV.U32 R2, RZ, RZ, R4 ;  /* 0x000000ffff027224 */ /* 0x000fe400078e0004 */
[----:B------:R-:W-:-:S04]  /*0a70*/  IMAD.MOV.U32 R3, RZ, RZ, 0x0 ;  /* 0x00000000ff037424 */ /* 0x000fc800078e00ff */
[----:B------:R-:W-:Y:S05]  /*0a80*/  RET.REL.NODEC R2 `(_Z6kercudddPciddi) ;  /* 0xfffffff4025c7950 */ /* 0x000fea0003c3ffff */
.L_x_11:
[----:B------:R-:W-:-:S00]  /*0a90*/  BRA `(.L_x_11) ;  /* 0xfffffffc00fc7947 */ /* 0x000fc0000383ffff */
[----:B------:R-:W-:-:S00]  /*0aa0*/  NOP ;  /* 0x0000000000007918 */ /* 0x000fc00000000000 */
        /* <DEDUP_REMOVED lines=13> */
.L_x_12:


//--------------------- .nv.shared.reserved.0     --------------------------
	.section	.nv.shared.reserved.0,"aw",@nobits
	.weak		__nv_reservedSMEM_offset_0_alias
	.size		__nv_reservedSMEM_offset_0_alias, 0, 64
	.other		__nv_reservedSMEM_offset_0_alias,@"STO_CUDA_RESERVED_SHARED STV_DEFAULT"
__nv_reservedSMEM_offset_0_alias:
	.zero		0
	.zero		64


//--------------------- .nv.constant0._Z6kercudddPciddi --------------------------
	.section	.nv.constant0._Z6kercudddPciddi,"a",@progbits
	.sectionflags	@""
	.align	4
.nv.constant0._Z6kercudddPciddi:
	.zero		948


//--------------------- SYMBOLS --------------------------

	.type		.nv.reservedSmem.offset0,@object
	.size		.nv.reservedSmem.offset0,0x4
